//
// Generated by NVIDIA NVVM Compiler
//
// Compiler Build ID: CL-36424714
// Cuda compilation tools, release 13.0, V13.0.88
// Based on NVVM 20.0.0
//

.version 9.0
.target sm_100
.address_size 64

	// .globl	_Z9HelloCudav
.extern .func  (.param .b32 func_retval0) vprintf
(
	.param .b64 vprintf_param_0,
	.param .b64 vprintf_param_1
)
;
.global .align 1 .b8 $str[18] = {72, 101, 108, 108, 111, 32, 67, 85, 68, 65, 32, 119, 111, 114, 108, 100, 10};

.visible .entry _Z9HelloCudav()
{
	.reg .b32 	%r<3>;
	.reg .b64 	%rd<3>;

	mov.u64 	%rd1, $str;
	cvta.global.u64 	%rd2, %rd1;
	{ // callseq 0, 0
	.param .b64 param0;
	st.param.b64 	[param0], %rd2;
	.param .b64 param1;
	st.param.b64 	[param1], 0;
	.param .b32 retval0;
	call.uni (retval0), 
	vprintf, 
	(
	param0, 
	param1
	);
	ld.param.b32 	%r1, [retval0];
	} // callseq 0
	ret;

}


// ===== COMPILED SASS (sm_100) =====

	.target	sm_100

	.elftype	@"ET_EXEC"


//--------------------- .note.nv.tkinfo           --------------------------
	.section	.note.nv.tkinfo,"",@"SHT_NOTE"
	.sectionflags	@"SHF_NOTE_NV_TKINFO"
	.tkinfo
        /*0018*/ 	.word	0x00000002
        /*0030*/ 	.string	""
        /*0030*/ 	.string	"ptxas"
        /*0030*/ 	.string	"Cuda compilation tools, release 13.0, V13.0.88"
        /*0030*/ 	.string	"Build cuda_13.0.r13.0/compiler.36424714_0"
        /*0030*/ 	.string	"-arch sm_100 -m 64 "



//--------------------- .note.nv.cuinfo           --------------------------
	.section	.note.nv.cuinfo,"",@"SHT_NOTE"
	.sectionflags	@"SHF_NOTE_NV_CUINFO"
        /*0018*/ 	.short	0x0002
        /*001a*/ 	.short	0x0064
        /*001c*/ 	.short	0x0082
	.zero		2


//--------------------- .nv.info                  --------------------------
	.section	.nv.info,"",@"SHT_CUDA_INFO"
	.align	4


	//----- nvinfo : EIATTR_REGCOUNT
	.align		4
        /*0000*/ 	.byte	0x04, 0x2f
        /*0002*/ 	.short	(.L_2 - .L_1)
	.align		4
.L_1:
        /*0004*/ 	.word	index@(_Z9HelloCudav)
        /*0008*/ 	.word	0x00000018


	//----- nvinfo : EIATTR_FRAME_SIZE
	.align		4
.L_2:
        /*000c*/ 	.byte	0x04, 0x11
        /*000e*/ 	.short	(.L_4 - .L_3)
	.align		4
.L_3:
        /*0010*/ 	.word	index@(_Z9HelloCudav)
        /*0014*/ 	.word	0x00000000


	//----- nvinfo : EIATTR_MIN_STACK_SIZE
	.align		4
.L_4:
        /*0018*/ 	.byte	0x04, 0x12
        /*001a*/ 	.short	(.L_6 - .L_5)
	.align		4
.L_5:
        /*001c*/ 	.word	index@(_Z9HelloCudav)
        /*0020*/ 	.word	0x00000000
.L_6:


//--------------------- .nv.compat                --------------------------
	.section	.nv.compat,"",@"SHT_CUDA_COMPAT_INFO"
	.align	4
        /*0000*/ 	.byte	0x02, 0x09, 0x00, 0x00, 0x02, 0x02, 0x01, 0x00, 0x02, 0x05, 0x05, 0x00, 0x03, 0x07, 0x01, 0x01
        /*0010*/ 	.byte	0x02, 0x03, 0x00, 0x00, 0x02, 0x06, 0x01, 0x00, 0x04, 0x0b, 0x08, 0x00, 0x09, 0x00, 0x00, 0x00
        /*0020*/ 	.byte	0x00, 0x00, 0x00, 0x00


//--------------------- .nv.info._Z9HelloCudav    --------------------------
	.section	.nv.info._Z9HelloCudav,"",@"SHT_CUDA_INFO"
	.sectionflags	@""
	.align	4


	//----- nvinfo : EIATTR_CUDA_API_VERSION
	.align		4
        /*0000*/ 	.byte	0x04, 0x37
        /*0002*/ 	.short	(.L_8 - .L_7)
.L_7:
        /*0004*/ 	.word	0x00000082


	//----- nvinfo : EIATTR_SPARSE_MMA_MASK
	.align		4
.L_8:
        /*0008*/ 	.byte	0x03, 0x50
        /*000a*/ 	.short	0x0000


	//----- nvinfo : EIATTR_MAXREG_COUNT
	.align		4
        /*000c*/ 	.byte	0x03, 0x1b
        /*000e*/ 	.short	0x00ff


	//----- nvinfo : EIATTR_EXTERNS
	.align		4
        /*0010*/ 	.byte	0x04, 0x0f
        /*0012*/ 	.short	(.L_10 - .L_9)


	//   ....[0]....
	.align		4
.L_9:
        /*0014*/ 	.word	index@(vprintf)


	//----- nvinfo : EIATTR_MERCURY_ISA_VERSION
	.align		4
.L_10:
        /*0018*/ 	.byte	0x03, 0x5f
        /*001a*/ 	.short	0x0101


	//----- nvinfo : EIATTR_VRC_CTA_INIT_COUNT
	.align		4
        /*001c*/ 	.byte	0x02, 0x4a
	.zero		1
	.zero		1


	//----- nvinfo : EIATTR_SYSCALL_OFFSETS
	.align		4
        /*0020*/ 	.byte	0x04, 0x46
        /*0022*/ 	.short	(.L_12 - .L_11)


	//   ....[0]....
.L_11:
        /*0024*/ 	.word	0x00000080


	//----- nvinfo : EIATTR_EXIT_INSTR_OFFSETS
	.align		4
.L_12:
        /*0028*/ 	.byte	0x04, 0x1c
        /*002a*/ 	.short	(.L_14 - .L_13)


	//   ....[0]....
.L_13:
        /*002c*/ 	.word	0x00000090


	//----- nvinfo : EIATTR_SW_WAR
	.align		4
.L_14:
        /*0030*/ 	.byte	0x04, 0x36
        /*0032*/ 	.short	(.L_16 - .L_15)
.L_15:
        /*0034*/ 	.word	0x00000008
.L_16:


//--------------------- .nv.callgraph             --------------------------
	.section	.nv.callgraph,"",@"SHT_CUDA_CALLGRAPH"
	.align	4
	.sectionentsize	8
	.align		4
        /*0000*/ 	.word	0x00000000
	.align		4
        /*0004*/ 	.word	0xffffffff
	.align		4
        /*0008*/ 	.word	index@(_Z9HelloCudav)
	.align		4
        /*000c*/ 	.word	index@(vprintf)
	.align		4
        /*0010*/ 	.word	0x00000000
	.align		4
        /*0014*/ 	.word	0xfffffffe
	.align		4
        /*0018*/ 	.word	0x00000000
	.align		4
        /*001c*/ 	.word	0xfffffffd
	.align		4
        /*0020*/ 	.word	0x00000000
	.align		4
        /*0024*/ 	.word	0xfffffffc


//--------------------- .nv.constant4             --------------------------
	.section	.nv.constant4,"a",@progbits
	.align	8
	.align		8
.nv.constant4:
        /*0000*/ 	.dword	vprintf
	.align		8
        /*0008*/ 	.dword	$str


//--------------------- .text._Z9HelloCudav       --------------------------
	.section	.text._Z9HelloCudav,"ax",@progbits
	.align	128
        .global         _Z9HelloCudav
        .type           _Z9HelloCudav,@function
        .size           _Z9HelloCudav,(.L_x_2 - _Z9HelloCudav)
        .other          _Z9HelloCudav,@"STO_CUDA_ENTRY STV_DEFAULT"
_Z9HelloCudav:
.text._Z9HelloCudav:
[----:B------:R-:W0:Y:S01]  /*0000*/  LDC R1, c[0x0][0x37c] ;  /* 0x0000df00ff017b82 */ /* 0x000e220000000800 */
[----:B------:R-:W-:Y:S01]  /*0010*/  MOV R0, 0x0 ;  /* 0x0000000000007802 */ /* 0x000fe20000000f00 */
[----:B------:R-:W1:Y:S01]  /*0020*/  LDCU.64 UR4, c[0x4][0x8] ;  /* 0x01000100ff0477ac */ /* 0x000e620008000a00 */
[----:B------:R-:W-:-:S05]  /*0030*/  CS2R R6, SRZ ;  /* 0x0000000000067805 */ /* 0x000fca000001ff00 */
[----:B------:R2:W3:Y:S01]  /*0040*/  LDC.64 R2, c[0x4][R0] ;  /* 0x0100000000027b82 */ /* 0x0004e20000000a00 */
[----:B-1----:R-:W-:Y:S02]  /*0050*/  IMAD.U32 R4, RZ, RZ, UR4 ;  /* 0x00000004ff047e24 */ /* 0x002fe4000f8e00ff */
[----:B--2---:R-:W-:-:S07]  /*0060*/  IMAD.U32 R5, RZ, RZ, UR5 ;  /* 0x00000005ff057e24 */ /* 0x004fce000f8e00ff */
[----:B------:R-:W-:-:S07]  /*0070*/  LEPC R20, `(.L_x_0) ;  /* 0x000000001014794e */ /* 0x000fce0000000000 */
[----:B0--3--:R-:W-:Y:S05]  /*0080*/  CALL.ABS.NOINC R2 ;  /* 0x0000000002007343 */ /* 0x009fea0003c00000 */
.L_x_0:
[----:B------:R-:W-:Y:S05]  /*0090*/  EXIT ;  /* 0x000000000000794d */ /* 0x000fea0003800000 */
.L_x_1:
[----:B------:R-:W-:-:S00]  /*00a0*/  BRA `(.L_x_1) ;  /* 0xfffffffc00fc7947 */ /* 0x000fc0000383ffff */
[----:B------:R-:W-:-:S00]  /*00b0*/  NOP ;  /* 0x0000000000007918 */ /* 0x000fc00000000000 */
        /* <DEDUP_REMOVED lines=12> */
.L_x_2:


//--------------------- .nv.global.init           --------------------------
	.section	.nv.global.init,"aw",@progbits
.nv.global.init:
	.type		$str,@object
	.size		$str,(.L_0 - $str)
$str:
        /*0000*/ 	.byte	0x48, 0x65, 0x6c, 0x6c, 0x6f, 0x20, 0x43, 0x55, 0x44, 0x41, 0x20, 0x77, 0x6f, 0x72, 0x6c, 0x64
        /*0010*/ 	.byte	0x0a, 0x00
.L_0:


//--------------------- .nv.shared.reserved.0     --------------------------
	.section	.nv.shared.reserved.0,"aw",@nobits
	.weak		__nv_reservedSMEM_offset_0_alias
	.size		__nv_reservedSMEM_offset_0_alias, 0, 64
	.other		__nv_reservedSMEM_offset_0_alias,@"STO_CUDA_RESERVED_SHARED STV_DEFAULT"
__nv_reservedSMEM_offset_0_alias:
	.zero		0
	.zero		64


//--------------------- .nv.constant0._Z9HelloCudav --------------------------
	.section	.nv.constant0._Z9HelloCudav,"a",@progbits
	.sectionflags	@""
	.align	4
.nv.constant0._Z9HelloCudav:
	.zero		896


//--------------------- SYMBOLS --------------------------

	.type		.nv.reservedSmem.offset0,@object
	.size		.nv.reservedSmem.offset0,0x4
	.type		vprintf,@function
